	.headerflags	@"EF_CUDA_TEXMODE_UNIFIED EF_CUDA_64BIT_ADDRESS EF_CUDA_ACCELERATORS EF_CUDA_SM90 EF_CUDA_VIRTUAL_SM(EF_CUDA_SM90)"
	.elftype	@"ET_EXEC"


//--------------------- .nv.info                  --------------------------
	.section	.nv.info,"",@"SHT_CUDA_INFO"
	.align	4


	//----- nvinfo : EIATTR_REGCOUNT
	.align		4
        /*0000*/ 	.byte	0x04, 0x2f
        /*0002*/ 	.short	(.L_1 - .L_0)
	.align		4
.L_0:
        /*0004*/ 	.word	index@(triton_poi_fused_constant_pad_nd_21)
        /*0008*/ 	.word	0x00000016


	//----- nvinfo : EIATTR_MIN_STACK_SIZE
	.align		4
.L_1:
        /*000c*/ 	.byte	0x04, 0x12
        /*000e*/ 	.short	(.L_3 - .L_2)
	.align		4
.L_2:
        /*0010*/ 	.word	index@(triton_poi_fused_constant_pad_nd_21)
        /*0014*/ 	.word	0x00000000


	//----- nvinfo : EIATTR_FRAME_SIZE
	.align		4
.L_3:
        /*0018*/ 	.byte	0x04, 0x11
        /*001a*/ 	.short	(.L_5 - .L_4)
	.align		4
.L_4:
        /*001c*/ 	.word	index@(triton_poi_fused_constant_pad_nd_21)
        /*0020*/ 	.word	0x00000000


	//----- nvinfo : EIATTR_MIN_STACK_SIZE
	.align		4
.L_5:
        /*0024*/ 	.byte	0x04, 0x12
        /*0026*/ 	.short	(.L_7 - .L_6)
	.align		4
.L_6:
        /*0028*/ 	.word	index@(triton_poi_fused_constant_pad_nd_21)
        /*002c*/ 	.word	0x00000000
.L_7:


//--------------------- .nv.info.triton_poi_fused_constant_pad_nd_21 --------------------------
	.section	.nv.info.triton_poi_fused_constant_pad_nd_21,"",@"SHT_CUDA_INFO"
	.sectionflags	@""
	.align	4


	//----- nvinfo : EIATTR_CUDA_API_VERSION
	.align		4
        /*0000*/ 	.byte	0x04, 0x37
        /*0002*/ 	.short	(.L_9 - .L_8)
.L_8:
        /*0004*/ 	.word	0x0000007c


	//----- nvinfo : EIATTR_KPARAM_INFO
	.align		4
.L_9:
        /*0008*/ 	.byte	0x04, 0x17
        /*000a*/ 	.short	(.L_11 - .L_10)
.L_10:
        /*000c*/ 	.word	0x00000000
        /*0010*/ 	.short	0x0002
        /*0012*/ 	.short	0x0010
        /*0014*/ 	.byte	0x00, 0xf0, 0x11, 0x00


	//----- nvinfo : EIATTR_KPARAM_INFO
	.align		4
.L_11:
        /*0018*/ 	.byte	0x04, 0x17
        /*001a*/ 	.short	(.L_13 - .L_12)
.L_12:
        /*001c*/ 	.word	0x00000000
        /*0020*/ 	.short	0x0001
        /*0022*/ 	.short	0x0008
        /*0024*/ 	.byte	0x00, 0xf4, 0x21, 0x00


	//----- nvinfo : EIATTR_KPARAM_INFO
	.align		4
.L_13:
        /*0028*/ 	.byte	0x04, 0x17
        /*002a*/ 	.short	(.L_15 - .L_14)
.L_14:
        /*002c*/ 	.word	0x00000000
        /*0030*/ 	.short	0x0000
        /*0032*/ 	.short	0x0000
        /*0034*/ 	.byte	0x00, 0xf4, 0x21, 0x00


	//----- nvinfo : EIATTR_SPARSE_MMA_MASK
	.align		4
.L_15:
        /*0038*/ 	.byte	0x03, 0x50
        /*003a*/ 	.short	0x0000


	//----- nvinfo : EIATTR_MAXREG_COUNT
	.align		4
        /*003c*/ 	.byte	0x03, 0x1b
        /*003e*/ 	.short	0x00ff


	//----- nvinfo : EIATTR_EXIT_INSTR_OFFSETS
	.align		4
        /*0040*/ 	.byte	0x04, 0x1c
        /*0042*/ 	.short	(.L_17 - .L_16)


	//   ....[0]....
.L_16:
        /*0044*/ 	.word	0x000004e0


	//   ....[1]....
        /*0048*/ 	.word	0x00000500


	//----- nvinfo : EIATTR_REQNTID
	.align		4
.L_17:
        /*004c*/ 	.byte	0x04, 0x10
        /*004e*/ 	.short	(.L_19 - .L_18)
.L_18:
        /*0050*/ 	.word	0x00000080
        /*0054*/ 	.word	0x00000001
        /*0058*/ 	.word	0x00000001


	//----- nvinfo : EIATTR_CBANK_PARAM_SIZE
	.align		4
.L_19:
        /*005c*/ 	.byte	0x03, 0x19
        /*005e*/ 	.short	0x0014


	//----- nvinfo : EIATTR_PARAM_CBANK
	.align		4
        /*0060*/ 	.byte	0x04, 0x0a
        /*0062*/ 	.short	(.L_21 - .L_20)
	.align		4
.L_20:
        /*0064*/ 	.word	index@(.nv.constant0.triton_poi_fused_constant_pad_nd_21)
        /*0068*/ 	.short	0x0210
        /*006a*/ 	.short	0x0014


	//----- nvinfo : EIATTR_SW_WAR
	.align		4
.L_21:
        /*006c*/ 	.byte	0x04, 0x36
        /*006e*/ 	.short	(.L_23 - .L_22)
.L_22:
        /*0070*/ 	.word	0x00000008
.L_23:


//--------------------- .nv.callgraph             --------------------------
	.section	.nv.callgraph,"",@"SHT_CUDA_CALLGRAPH"
	.align	4
	.sectionentsize	8
	.align		4
        /*0000*/ 	.word	0x00000000
	.align		4
        /*0004*/ 	.word	0xffffffff
	.align		4
        /*0008*/ 	.word	0x00000000
	.align		4
        /*000c*/ 	.word	0xfffffffe
	.align		4
        /*0010*/ 	.word	0x00000000
	.align		4
        /*0014*/ 	.word	0xfffffffd
	.align		4
        /*0018*/ 	.word	0x00000000
	.align		4
        /*001c*/ 	.word	0xfffffffc


//--------------------- .text.triton_poi_fused_constant_pad_nd_21 --------------------------
	.section	.text.triton_poi_fused_constant_pad_nd_21,"ax",@progbits
	.align	128
        .global         triton_poi_fused_constant_pad_nd_21
        .type           triton_poi_fused_constant_pad_nd_21,@function
        .size           triton_poi_fused_constant_pad_nd_21,(.L_x_1 - triton_poi_fused_constant_pad_nd_21)
        .other          triton_poi_fused_constant_pad_nd_21,@"STO_CUDA_ENTRY STV_DEFAULT"
triton_poi_fused_constant_pad_nd_21:
.text.triton_poi_fused_constant_pad_nd_21:
[----:B------:R-:W0:Y:S02]  /*0000*/  LDC R1, c[0x0][0x28] ;  /* 0x00000a00ff017b82 */ /* 0x000e240000000800 */
[----:B------:R-:W1:Y:S01]  /*0010*/  S2R R0, SR_TID.X ;  /* 0x0000000000007919 */ /* 0x000e620000002100 */
[----:B------:R-:W-:Y:S01]  /*0020*/  IMAD.MOV.U32 R8, RZ, RZ, RZ ;  /* 0x000000ffff087224 */ /* 0x000fe200078e00ff */
[----:B------:R-:W-:Y:S01]  /*0030*/  ULDC.64 UR4, c[0x0][0x208] ;  /* 0x0000820000047ab9 */ /* 0x000fe20000000a00 */
[----:B------:R-:W-:Y:S01]  /*0040*/  IMAD.MOV.U32 R2, RZ, RZ, RZ ;  /* 0x000000ffff027224 */ /* 0x000fe200078e00ff */
[----:B------:R-:W2:Y:S01]  /*0050*/  S2R R9, SR_CTAID.X ;  /* 0x0000000000097919 */ /* 0x000ea20000002500 */
[----:B-1----:R-:W-:-:S05]  /*0060*/  IMAD.SHL.U32 R0, R0, 0x4, RZ ;  /* 0x0000000400007824 */ /* 0x002fca00078e00ff */
[----:B------:R-:W-:-:S05]  /*0070*/  LOP3.LUT R0, R0, 0x1fc, RZ, 0xc0, !PT ;  /* 0x000001fc00007812 */ /* 0x000fca00078ec0ff */
[----:B--2---:R-:W-:-:S04]  /*0080*/  IMAD R9, R9, 0x400, R0 ;  /* 0x0000040009097824 */ /* 0x004fc800078e0200 */
[----:B------:R-:W-:-:S04]  /*0090*/  IMAD.HI R6, R9, 0x66666667, RZ ;  /* 0x6666666709067827 */ /* 0x000fc800078e02ff */
[----:B------:R-:W-:Y:S01]  /*00a0*/  IMAD.HI R5, R9, 0x634c0635, RZ ;  /* 0x634c063509057827 */ /* 0x000fe200078e02ff */
[----:B------:R-:W-:-:S03]  /*00b0*/  SHF.R.U32.HI R11, RZ, 0x1f, R6 ;  /* 0x0000001fff0b7819 */ /* 0x000fc60000011606 */
[C---:B------:R-:W-:Y:S01]  /*00c0*/  VIADD R3, R9.reuse, 0x200 ;  /* 0x0000020009037836 */ /* 0x040fe20000000000 */
[----:B------:R-:W-:Y:S01]  /*00d0*/  SHF.R.U32.HI R0, RZ, 0x1f, R5 ;  /* 0x0000001fff007819 */ /* 0x000fe20000011605 */
[----:B------:R-:W-:Y:S01]  /*00e0*/  IMAD.HI R7, R9, -0x3f6c8f1d, R8 ;  /* 0xc09370e309077827 */ /* 0x000fe200078e0208 */
[----:B------:R-:W-:Y:S02]  /*00f0*/  LEA.HI.SX32 R6, R6, R11, 0x19 ;  /* 0x0000000b06067211 */ /* 0x000fe400078fcaff */
[----:B------:R-:W-:Y:S01]  /*0100*/  LEA.HI.SX32 R5, R5, R0, 0x14 ;  /* 0x0000000005057211 */ /* 0x000fe200078fa2ff */
[----:B------:R-:W-:Y:S01]  /*0110*/  IMAD.HI R4, R3, 0x66666667, RZ ;  /* 0x6666666703047827 */ /* 0x000fe200078e02ff */
[----:B------:R-:W-:-:S03]  /*0120*/  SHF.R.U32.HI R8, RZ, 0x1f, R7 ;  /* 0x0000001fff087819 */ /* 0x000fc60000011607 */
[----:B------:R-:W-:Y:S01]  /*0130*/  IMAD.HI R10, R3, 0x634c0635, RZ ;  /* 0x634c0635030a7827 */ /* 0x000fe200078e02ff */
[----:B------:R-:W-:Y:S02]  /*0140*/  SHF.R.U32.HI R11, RZ, 0x1f, R4 ;  /* 0x0000001fff0b7819 */ /* 0x000fe40000011604 */
[----:B------:R-:W-:Y:S01]  /*0150*/  LEA.HI.SX32 R7, R7, R8, 0xe ;  /* 0x0000000807077211 */ /* 0x000fe200078f72ff */
[----:B------:R-:W-:Y:S01]  /*0160*/  IMAD.HI R13, R5, 0x3e0f83e1, RZ ;  /* 0x3e0f83e1050d7827 */ /* 0x000fe200078e02ff */
[----:B------:R-:W-:Y:S02]  /*0170*/  LEA.HI.SX32 R4, R4, R11, 0x19 ;  /* 0x0000000b04047211 */ /* 0x000fe400078fcaff */
[----:B------:R-:W-:Y:S01]  /*0180*/  SHF.R.U32.HI R11, RZ, 0x1f, R10 ;  /* 0x0000001fff0b7819 */ /* 0x000fe2000001160a */
[----:B------:R-:W-:Y:S01]  /*0190*/  IMAD.HI R12, R6, 0x3e0f83e1, RZ ;  /* 0x3e0f83e1060c7827 */ /* 0x000fe200078e02ff */
[----:B------:R-:W-:-:S03]  /*01a0*/  SHF.R.U32.HI R8, RZ, 0x1f, R13 ;  /* 0x0000001fff087819 */ /* 0x000fc6000001160d */
[----:B------:R-:W-:Y:S01]  /*01b0*/  IMAD.HI R0, R3, -0x3f6c8f1d, R2 ;  /* 0xc09370e303007827 */ /* 0x000fe200078e0202 */
[----:B------:R-:W-:Y:S02]  /*01c0*/  LEA.HI.SX32 R2, R10, R11, 0x14 ;  /* 0x0000000b0a027211 */ /* 0x000fe400078fa2ff */
[----:B------:R-:W-:Y:S01]  /*01d0*/  SHF.R.U32.HI R11, RZ, 0x1f, R12 ;  /* 0x0000001fff0b7819 */ /* 0x000fe2000001160c */
[----:B------:R-:W-:Y:S01]  /*01e0*/  IMAD.HI R14, R4, 0x3e0f83e1, RZ ;  /* 0x3e0f83e1040e7827 */ /* 0x000fe200078e02ff */
[----:B------:R-:W-:Y:S02]  /*01f0*/  LEA.HI.SX32 R8, R13, R8, 0x1d ;  /* 0x000000080d087211 */ /* 0x000fe400078feaff */
[----:B------:R-:W-:Y:S01]  /*0200*/  LEA.HI.SX32 R15, R12, R11, 0x1d ;  /* 0x0000000b0c0f7211 */ /* 0x000fe200078feaff */
[----:B------:R-:W-:Y:S01]  /*0210*/  IMAD.HI R16, R2, 0x3e0f83e1, RZ ;  /* 0x3e0f83e102107827 */ /* 0x000fe200078e02ff */
[----:B------:R-:W1:Y:S01]  /*0220*/  LDC.64 R10, c[0x0][0x210] ;  /* 0x00008400ff0a7b82 */ /* 0x000e620000000a00 */
[----:B------:R-:W-:-:S02]  /*0230*/  SHF.R.U32.HI R17, RZ, 0x1f, R14 ;  /* 0x0000001fff117819 */ /* 0x000fc4000001160e */
[----:B------:R-:W-:Y:S01]  /*0240*/  IMAD R15, R15, -0x21, R6 ;  /* 0xffffffdf0f0f7824 */ /* 0x000fe200078e0206 */
[----:B------:R-:W-:Y:S01]  /*0250*/  SHF.R.U32.HI R19, RZ, 0x1f, R16 ;  /* 0x0000001fff137819 */ /* 0x000fe20000011610 */
[----:B------:R-:W-:Y:S01]  /*0260*/  IMAD R8, R8, -0x21, R5 ;  /* 0xffffffdf08087824 */ /* 0x000fe200078e0205 */
[----:B------:R-:W-:Y:S02]  /*0270*/  LEA.HI.SX32 R17, R14, R17, 0x1d ;  /* 0x000000110e117211 */ /* 0x000fe400078feaff */
[----:B------:R-:W-:Y:S02]  /*0280*/  SHF.R.U32.HI R13, RZ, 0x1f, R0 ;  /* 0x0000001fff0d7819 */ /* 0x000fe40000011600 */
[----:B------:R-:W-:Y:S01]  /*0290*/  LEA.HI.SX32 R19, R16, R19, 0x1d ;  /* 0x0000001310137211 */ /* 0x000fe200078feaff */
[----:B------:R-:W-:Y:S01]  /*02a0*/  IMAD R17, R17, -0x21, R4 ;  /* 0xffffffdf11117824 */ /* 0x000fe200078e0204 */
[----:B------:R-:W-:Y:S02]  /*02b0*/  VIMNMX R15, R15, R8, !PT ;  /* 0x000000080f0f7248 */ /* 0x000fe40007fe0100 */
[----:B------:R-:W-:Y:S01]  /*02c0*/  LEA.HI.SX32 R13, R0, R13, 0xe ;  /* 0x0000000d000d7211 */ /* 0x000fe200078f72ff */
[----:B------:R-:W-:Y:S01]  /*02d0*/  IMAD R0, R5, -0x2940, R9 ;  /* 0xffffd6c005007824 */ /* 0x000fe200078e0209 */
[----:B------:R-:W-:Y:S01]  /*02e0*/  ISETP.GE.AND P0, PT, R15, 0x20, PT ;  /* 0x000000200f00780c */ /* 0x000fe20003f06270 */
[----:B------:R-:W-:-:S02]  /*02f0*/  IMAD R4, R19, -0x21, R2 ;  /* 0xffffffdf13047824 */ /* 0x000fc400078e0202 */
[----:B------:R-:W-:Y:S01]  /*0300*/  IMAD R2, R2, -0x2940, R3 ;  /* 0xffffd6c002027824 */ /* 0x000fe200078e0203 */
[----:B------:R-:W-:Y:S01]  /*0310*/  ISETP.LT.AND P0, PT, R9, 0x154500, !P0 ;  /* 0x001545000900780c */ /* 0x000fe20004701270 */
[----:B------:R-:W-:Y:S01]  /*0320*/  IMAD R7, R7, 0x50000, R0 ;  /* 0x0005000007077824 */ /* 0x000fe200078e0200 */
[----:B------:R-:W-:Y:S01]  /*0330*/  VIMNMX R17, R17, R4, !PT ;  /* 0x0000000411117248 */ /* 0x000fe20007fe0100 */
[----:B------:R-:W-:Y:S01]  /*0340*/  IMAD R5, R13, 0x50000, R2 ;  /* 0x000500000d057824 */ /* 0x000fe200078e0202 */
[----:B------:R-:W2:Y:S01]  /*0350*/  LDC.64 R18, c[0x0][0x218] ;  /* 0x00008600ff127b82 */ /* 0x000ea20000000a00 */
[----:B------:R-:W-:Y:S01]  /*0360*/  IMAD R13, R8, 0x2800, R7 ;  /* 0x00002800080d7824 */ /* 0x000fe200078e0207 */
[----:B------:R-:W-:Y:S01]  /*0370*/  ISETP.GE.AND P1, PT, R17, 0x20, PT ;  /* 0x000000201100780c */ /* 0x000fe20003f26270 */
[----:B------:R-:W-:Y:S01]  /*0380*/  IMAD R15, R4, 0x2800, R5 ;  /* 0x00002800040f7824 */ /* 0x000fe200078e0205 */
[----:B------:R-:W-:Y:S02]  /*0390*/  CS2R R4, SRZ ;  /* 0x0000000000047805 */ /* 0x000fe4000001ff00 */
[----:B------:R-:W-:Y:S01]  /*03a0*/  CS2R R6, SRZ ;  /* 0x0000000000067805 */ /* 0x000fe2000001ff00 */
[----:B-1----:R-:W-:Y:S01]  /*03b0*/  IMAD.WIDE R16, R13, 0x4, R10 ;  /* 0x000000040d107825 */ /* 0x002fe200078e020a */
[----:B------:R-:W-:-:S02]  /*03c0*/  ISETP.LT.AND P1, PT, R3, 0x154500, !P1 ;  /* 0x001545000300780c */ /* 0x000fc40004f21270 */
[----:B------:R-:W-:Y:S01]  /*03d0*/  CS2R R12, SRZ ;  /* 0x00000000000c7805 */ /* 0x000fe2000001ff00 */
[----:B------:R-:W-:Y:S01]  /*03e0*/  IMAD.WIDE R10, R15, 0x4, R10 ;  /* 0x000000040f0a7825 */ /* 0x000fe200078e020a */
[----:B------:R-:W3:Y:S01]  /*03f0*/  @P0 LDG.E.128 R4, desc[UR4][R16.64] ;  /* 0x0000000410040981 */ /* 0x000ee2000c1e1d00 */
[----:B------:R-:W-:-:S08]  /*0400*/  CS2R R14, SRZ ;  /* 0x00000000000e7805 */ /* 0x000fd0000001ff00 */
[----:B------:R-:W4:Y:S01]  /*0410*/  @P1 LDG.E.128 R12, desc[UR4][R10.64] ;  /* 0x000000040a0c1981 */ /* 0x000f22000c1e1d00 */
[C---:B------:R-:W-:Y:S01]  /*0420*/  ISETP.GE.AND P2, PT, R9.reuse, 0x154500, PT ;  /* 0x001545000900780c */ /* 0x040fe20003f46270 */
[----:B--2---:R-:W-:Y:S01]  /*0430*/  IMAD.WIDE R8, R9, 0x4, R18 ;  /* 0x0000000409087825 */ /* 0x004fe200078e0212 */
[----:B---3--:R-:W-:Y:S02]  /*0440*/  SEL R4, R4, RZ, P0 ;  /* 0x000000ff04047207 */ /* 0x008fe40000000000 */
[----:B------:R-:W-:Y:S02]  /*0450*/  SEL R5, R5, RZ, P0 ;  /* 0x000000ff05057207 */ /* 0x000fe40000000000 */
[----:B------:R-:W-:Y:S02]  /*0460*/  SEL R6, R6, RZ, P0 ;  /* 0x000000ff06067207 */ /* 0x000fe40000000000 */
[----:B------:R-:W-:Y:S02]  /*0470*/  SEL R7, R7, RZ, P0 ;  /* 0x000000ff07077207 */ /* 0x000fe40000000000 */
[----:B------:R-:W-:-:S02]  /*0480*/  ISETP.GE.AND P0, PT, R3, 0x154500, PT ;  /* 0x001545000300780c */ /* 0x000fc40003f06270 */
[----:B----4-:R-:W-:Y:S01]  /*0490*/  SEL R12, R12, RZ, P1 ;  /* 0x000000ff0c0c7207 */ /* 0x010fe20000800000 */
[----:B------:R1:W-:Y:S01]  /*04a0*/  @!P2 STG.E.128 desc[UR4][R8.64], R4 ;  /* 0x000000040800a986 */ /* 0x0003e2000c101d04 */
[----:B------:R-:W-:Y:S02]  /*04b0*/  SEL R13, R13, RZ, P1 ;  /* 0x000000ff0d0d7207 */ /* 0x000fe40000800000 */
[----:B------:R-:W-:Y:S02]  /*04c0*/  SEL R14, R14, RZ, P1 ;  /* 0x000000ff0e0e7207 */ /* 0x000fe40000800000 */
[----:B------:R-:W-:-:S05]  /*04d0*/  SEL R15, R15, RZ, P1 ;  /* 0x000000ff0f0f7207 */ /* 0x000fca0000800000 */
[----:B------:R-:W-:Y:S05]  /*04e0*/  @P0 EXIT ;  /* 0x000000000000094d */ /* 0x000fea0003800000 */
[----:B------:R-:W-:Y:S01]  /*04f0*/  STG.E.128 desc[UR4][R8.64+0x800], R12 ;  /* 0x0008000c08007986 */ /* 0x000fe2000c101d04 */
[----:B------:R-:W-:Y:S05]  /*0500*/  EXIT ;  /* 0x000000000000794d */ /* 0x000fea0003800000 */
.L_x_0:
[----:B------:R-:W-:-:S00]  /*0510*/  BRA `(.L_x_0) ;  /* 0xfffffffc00fc7947 */ /* 0x000fc0000383ffff */
[----:B------:R-:W-:-:S00]  /*0520*/  NOP ;  /* 0x0000000000007918 */ /* 0x000fc00000000000 */
        /* <DEDUP_REMOVED lines=13> */
.L_x_1:


//--------------------- .nv.constant0.triton_poi_fused_constant_pad_nd_21 --------------------------
	.section	.nv.constant0.triton_poi_fused_constant_pad_nd_21,"a",@progbits
	.sectionflags	@""
	.align	4
.nv.constant0.triton_poi_fused_constant_pad_nd_21:
	.zero		548
